	.headerflags	@"EF_CUDA_TEXMODE_UNIFIED EF_CUDA_64BIT_ADDRESS EF_CUDA_ACCELERATORS EF_CUDA_SM90 EF_CUDA_VIRTUAL_SM(EF_CUDA_SM90)"
	.elftype	@"ET_EXEC"


//--------------------- .nv.info                  --------------------------
	.section	.nv.info,"",@"SHT_CUDA_INFO"
	.align	4


	//----- nvinfo : EIATTR_REGCOUNT
	.align		4
        /*0000*/ 	.byte	0x04, 0x2f
        /*0002*/ 	.short	(.L_1 - .L_0)
	.align		4
.L_0:
        /*0004*/ 	.word	index@(triton_poi_fused_cat_3)
        /*0008*/ 	.word	0x00000016


	//----- nvinfo : EIATTR_MIN_STACK_SIZE
	.align		4
.L_1:
        /*000c*/ 	.byte	0x04, 0x12
        /*000e*/ 	.short	(.L_3 - .L_2)
	.align		4
.L_2:
        /*0010*/ 	.word	index@(triton_poi_fused_cat_3)
        /*0014*/ 	.word	0x00000000


	//----- nvinfo : EIATTR_FRAME_SIZE
	.align		4
.L_3:
        /*0018*/ 	.byte	0x04, 0x11
        /*001a*/ 	.short	(.L_5 - .L_4)
	.align		4
.L_4:
        /*001c*/ 	.word	index@(triton_poi_fused_cat_3)
        /*0020*/ 	.word	0x00000000


	//----- nvinfo : EIATTR_MIN_STACK_SIZE
	.align		4
.L_5:
        /*0024*/ 	.byte	0x04, 0x12
        /*0026*/ 	.short	(.L_7 - .L_6)
	.align		4
.L_6:
        /*0028*/ 	.word	index@(triton_poi_fused_cat_3)
        /*002c*/ 	.word	0x00000000
.L_7:


//--------------------- .nv.info.triton_poi_fused_cat_3 --------------------------
	.section	.nv.info.triton_poi_fused_cat_3,"",@"SHT_CUDA_INFO"
	.sectionflags	@""
	.align	4


	//----- nvinfo : EIATTR_CUDA_API_VERSION
	.align		4
        /*0000*/ 	.byte	0x04, 0x37
        /*0002*/ 	.short	(.L_9 - .L_8)
.L_8:
        /*0004*/ 	.word	0x0000007c


	//----- nvinfo : EIATTR_KPARAM_INFO
	.align		4
.L_9:
        /*0008*/ 	.byte	0x04, 0x17
        /*000a*/ 	.short	(.L_11 - .L_10)
.L_10:
        /*000c*/ 	.word	0x00000000
        /*0010*/ 	.short	0x0004
        /*0012*/ 	.short	0x0020
        /*0014*/ 	.byte	0x00, 0xf0, 0x11, 0x00


	//----- nvinfo : EIATTR_KPARAM_INFO
	.align		4
.L_11:
        /*0018*/ 	.byte	0x04, 0x17
        /*001a*/ 	.short	(.L_13 - .L_12)
.L_12:
        /*001c*/ 	.word	0x00000000
        /*0020*/ 	.short	0x0003
        /*0022*/ 	.short	0x0018
        /*0024*/ 	.byte	0x00, 0xf4, 0x21, 0x00


	//----- nvinfo : EIATTR_KPARAM_INFO
	.align		4
.L_13:
        /*0028*/ 	.byte	0x04, 0x17
        /*002a*/ 	.short	(.L_15 - .L_14)
.L_14:
        /*002c*/ 	.word	0x00000000
        /*0030*/ 	.short	0x0002
        /*0032*/ 	.short	0x0010
        /*0034*/ 	.byte	0x00, 0xf4, 0x21, 0x00


	//----- nvinfo : EIATTR_KPARAM_INFO
	.align		4
.L_15:
        /*0038*/ 	.byte	0x04, 0x17
        /*003a*/ 	.short	(.L_17 - .L_16)
.L_16:
        /*003c*/ 	.word	0x00000000
        /*0040*/ 	.short	0x0001
        /*0042*/ 	.short	0x0008
        /*0044*/ 	.byte	0x00, 0xf4, 0x21, 0x00


	//----- nvinfo : EIATTR_KPARAM_INFO
	.align		4
.L_17:
        /*0048*/ 	.byte	0x04, 0x17
        /*004a*/ 	.short	(.L_19 - .L_18)
.L_18:
        /*004c*/ 	.word	0x00000000
        /*0050*/ 	.short	0x0000
        /*0052*/ 	.short	0x0000
        /*0054*/ 	.byte	0x00, 0xf4, 0x21, 0x00


	//----- nvinfo : EIATTR_SPARSE_MMA_MASK
	.align		4
.L_19:
        /*0058*/ 	.byte	0x03, 0x50
        /*005a*/ 	.short	0x0000


	//----- nvinfo : EIATTR_MAXREG_COUNT
	.align		4
        /*005c*/ 	.byte	0x03, 0x1b
        /*005e*/ 	.short	0x00ff


	//----- nvinfo : EIATTR_EXIT_INSTR_OFFSETS
	.align		4
        /*0060*/ 	.byte	0x04, 0x1c
        /*0062*/ 	.short	(.L_21 - .L_20)


	//   ....[0]....
.L_20:
        /*0064*/ 	.word	0x00000680


	//   ....[1]....
        /*0068*/ 	.word	0x000006a0


	//----- nvinfo : EIATTR_REQNTID
	.align		4
.L_21:
        /*006c*/ 	.byte	0x04, 0x10
        /*006e*/ 	.short	(.L_23 - .L_22)
.L_22:
        /*0070*/ 	.word	0x00000080
        /*0074*/ 	.word	0x00000001
        /*0078*/ 	.word	0x00000001


	//----- nvinfo : EIATTR_CBANK_PARAM_SIZE
	.align		4
.L_23:
        /*007c*/ 	.byte	0x03, 0x19
        /*007e*/ 	.short	0x0024


	//----- nvinfo : EIATTR_PARAM_CBANK
	.align		4
        /*0080*/ 	.byte	0x04, 0x0a
        /*0082*/ 	.short	(.L_25 - .L_24)
	.align		4
.L_24:
        /*0084*/ 	.word	index@(.nv.constant0.triton_poi_fused_cat_3)
        /*0088*/ 	.short	0x0210
        /*008a*/ 	.short	0x0024


	//----- nvinfo : EIATTR_SW_WAR
	.align		4
.L_25:
        /*008c*/ 	.byte	0x04, 0x36
        /*008e*/ 	.short	(.L_27 - .L_26)
.L_26:
        /*0090*/ 	.word	0x00000008
.L_27:


//--------------------- .nv.callgraph             --------------------------
	.section	.nv.callgraph,"",@"SHT_CUDA_CALLGRAPH"
	.align	4
	.sectionentsize	8
	.align		4
        /*0000*/ 	.word	0x00000000
	.align		4
        /*0004*/ 	.word	0xffffffff
	.align		4
        /*0008*/ 	.word	0x00000000
	.align		4
        /*000c*/ 	.word	0xfffffffe
	.align		4
        /*0010*/ 	.word	0x00000000
	.align		4
        /*0014*/ 	.word	0xfffffffd
	.align		4
        /*0018*/ 	.word	0x00000000
	.align		4
        /*001c*/ 	.word	0xfffffffc


//--------------------- .text.triton_poi_fused_cat_3 --------------------------
	.section	.text.triton_poi_fused_cat_3,"ax",@progbits
	.align	128
        .global         triton_poi_fused_cat_3
        .type           triton_poi_fused_cat_3,@function
        .size           triton_poi_fused_cat_3,(.L_x_1 - triton_poi_fused_cat_3)
        .other          triton_poi_fused_cat_3,@"STO_CUDA_ENTRY STV_DEFAULT"
triton_poi_fused_cat_3:
.text.triton_poi_fused_cat_3:
[----:B------:R-:W0:Y:S02]  /*0000*/  LDC R1, c[0x0][0x28] ;  /* 0x00000a00ff017b82 */ /* 0x000e240000000800 */
[----:B------:R-:W1:Y:S01]  /*0010*/  S2R R0, SR_TID.X ;  /* 0x0000000000007919 */ /* 0x000e620000002100 */
[----:B------:R-:W-:Y:S01]  /*0020*/  ULDC.64 UR4, c[0x0][0x208] ;  /* 0x0000820000047ab9 */ /* 0x000fe20000000a00 */
[----:B------:R-:W-:Y:S01]  /*0030*/  ULDC.64 UR6, c[0x0][0x220] ;  /* 0x0000880000067ab9 */ /* 0x000fe20000000a00 */
[----:B------:R-:W2:Y:S01]  /*0040*/  S2R R3, SR_CTAID.X ;  /* 0x0000000000037919 */ /* 0x000ea20000002500 */
[----:B-1----:R-:W-:-:S05]  /*0050*/  IMAD.SHL.U32 R0, R0, 0x2, RZ ;  /* 0x0000000200007824 */ /* 0x002fca00078e00ff */
[----:B------:R-:W-:-:S05]  /*0060*/  LOP3.LUT R0, R0, 0xfe, RZ, 0xc0, !PT ;  /* 0x000000fe00007812 */ /* 0x000fca00078ec0ff */
[----:B--2---:R-:W-:Y:S02]  /*0070*/  IMAD R0, R3, 0x100, R0 ;  /* 0x0000010003007824 */ /* 0x004fe400078e0200 */
[----:B------:R-:W1:Y:S03]  /*0080*/  LDC.64 R2, c[0x0][0x218] ;  /* 0x00008600ff027b82 */ /* 0x000e660000000a00 */
[----:B------:R-:W-:Y:S02]  /*0090*/  SHF.R.S32.HI R5, RZ, 0x1f, R0 ;  /* 0x0000001fff057819 */ /* 0x000fe40000011400 */
[----:B------:R-:W-:Y:S02]  /*00a0*/  ISETP.GE.AND P0, PT, R0, 0x200, PT ;  /* 0x000002000000780c */ /* 0x000fe40003f06270 */
[CC--:B------:R-:W-:Y:S02]  /*00b0*/  LEA.HI R4, R5.reuse, R0.reuse, RZ, 0x4 ;  /* 0x0000000005047211 */ /* 0x0c0fe400078f20ff */
[----:B------:R-:W-:-:S02]  /*00c0*/  LEA.HI R5, R5, R0, RZ, 0x7 ;  /* 0x0000000005057211 */ /* 0x000fc400078f38ff */
[----:B------:R-:W-:Y:S02]  /*00d0*/  SHF.R.S32.HI R6, RZ, 0x4, R4 ;  /* 0x00000004ff067819 */ /* 0x000fe40000011404 */
[----:B------:R-:W-:Y:S02]  /*00e0*/  LOP3.LUT R9, R4, 0xfffffff0, RZ, 0xc0, !PT ;  /* 0xfffffff004097812 */ /* 0x000fe400078ec0ff */
[----:B------:R-:W-:-:S03]  /*00f0*/  LEA.HI R7, R6, R6, RZ, 0x3 ;  /* 0x0000000606077211 */ /* 0x000fc600078f18ff */
[----:B------:R-:W-:Y:S01]  /*0100*/  IMAD.IADD R9, R0, 0x1, -R9 ;  /* 0x0000000100097824 */ /* 0x000fe200078e0a09 */
[----:B------:R-:W-:-:S05]  /*0110*/  LOP3.LUT R7, R7, 0xfffffff8, RZ, 0xc0, !PT ;  /* 0xfffffff807077812 */ /* 0x000fca00078ec0ff */
[----:B------:R-:W-:Y:S01]  /*0120*/  IMAD.IADD R7, R6, 0x1, -R7 ;  /* 0x0000000106077824 */ /* 0x000fe200078e0a07 */
[----:B------:R-:W-:Y:S02]  /*0130*/  SHF.R.S32.HI R6, RZ, 0x7, R5 ;  /* 0x00000007ff067819 */ /* 0x000fe40000011405 */
[----:B------:R-:W-:Y:S01]  /*0140*/  LOP3.LUT R5, R5, 0xffffff80, RZ, 0xc0, !PT ;  /* 0xffffff8005057812 */ /* 0x000fe200078ec0ff */
[C---:B------:R-:W-:Y:S01]  /*0150*/  IMAD.SHL.U32 R8, R7.reuse, 0x10, RZ ;  /* 0x0000001007087824 */ /* 0x040fe200078e00ff */
[----:B------:R-:W-:Y:S01]  /*0160*/  ISETP.GE.AND P1, PT, R7, 0x4, PT ;  /* 0x000000040700780c */ /* 0x000fe20003f26270 */
[----:B------:R-:W-:-:S03]  /*0170*/  IMAD.SHL.U32 R6, R6, 0x40, RZ ;  /* 0x0000004006067824 */ /* 0x000fc600078e00ff */
[----:B------:R-:W-:Y:S02]  /*0180*/  ISETP.LT.AND P2, PT, R0, 0x200, !P1 ;  /* 0x000002000000780c */ /* 0x000fe40004f41270 */
[----:B------:R-:W-:Y:S02]  /*0190*/  IADD3 R13, R6, R0, -R5 ;  /* 0x00000000060d7210 */ /* 0x000fe40007ffe805 */
[----:B------:R-:W-:Y:S02]  /*01a0*/  CS2R R4, SRZ ;  /* 0x0000000000047805 */ /* 0x000fe4000001ff00 */
[--C-:B------:R-:W-:Y:S02]  /*01b0*/  SHF.R.S32.HI R11, RZ, 0x1f, R6.reuse ;  /* 0x0000001fff0b7819 */ /* 0x100fe40000011406 */
[----:B------:R-:W-:Y:S01]  /*01c0*/  IADD3 R6, P4, P5, R8, R9, R6 ;  /* 0x0000000908067210 */ /* 0x000fe20007d9e006 */
[----:B-1----:R-:W-:Y:S01]  /*01d0*/  IMAD.WIDE R2, R13, 0x4, R2 ;  /* 0x000000040d027825 */ /* 0x002fe200078e0202 */
[----:B------:R-:W-:-:S02]  /*01e0*/  SHF.R.S32.HI R9, RZ, 0x1f, R9 ;  /* 0x0000001fff097819 */ /* 0x000fc40000011409 */
[----:B------:R-:W-:Y:S02]  /*01f0*/  SHF.R.S32.HI R8, RZ, 0x1f, R8 ;  /* 0x0000001fff087819 */ /* 0x000fe40000011408 */
[----:B------:R1:W2:Y:S01]  /*0200*/  @P2 LDG.E.64 R4, desc[UR4][R2.64] ;  /* 0x0000000402042981 */ /* 0x0002a2000c1e1b00 */
[----:B------:R-:W-:Y:S02]  /*0210*/  ISETP.GT.AND P3, PT, R7, 0x3, !P0 ;  /* 0x000000030700780c */ /* 0x000fe40004764270 */
[----:B------:R-:W-:Y:S02]  /*0220*/  IADD3.X R9, R8, R9, R11, P4, P5 ;  /* 0x0000000908097210 */ /* 0x000fe400027ea40b */
[----:B------:R-:W-:-:S04]  /*0230*/  LEA R10, P4, R6, UR6, 0x2 ;  /* 0x00000006060a7c11 */ /* 0x000fc8000f8810ff */
[----:B------:R-:W-:Y:S02]  /*0240*/  LEA.HI.X R11, R6, UR7, R9, 0x2, P4 ;  /* 0x00000007060b7c11 */ /* 0x000fe4000a0f1409 */
[----:B------:R-:W-:Y:S01]  /*0250*/  CS2R R6, SRZ ;  /* 0x0000000000067805 */ /* 0x000fe2000001ff00 */
[----:B------:R-:W3:Y:S05]  /*0260*/  LDC.64 R8, c[0x0][0x210] ;  /* 0x00008400ff087b82 */ /* 0x000eea0000000a00 */
[----:B------:R-:W4:Y:S01]  /*0270*/  @P3 LDG.E.64 R6, desc[UR4][R10.64+-0x100] ;  /* 0xffff00040a063981 */ /* 0x000f22000c1e1b00 */
[----:B-1----:R-:W-:Y:S01]  /*0280*/  CS2R R2, SRZ ;  /* 0x0000000000027805 */ /* 0x002fe2000001ff00 */
[----:B---3--:R-:W-:-:S05]  /*0290*/  IMAD.WIDE R8, R13, 0x4, R8 ;  /* 0x000000040d087825 */ /* 0x008fca00078e0208 */
[----:B------:R1:W3:Y:S01]  /*02a0*/  @P2 LDG.E.64 R2, desc[UR4][R8.64] ;  /* 0x0000000408022981 */ /* 0x0002e2000c1e1b00 */
[----:B------:R-:W-:Y:S01]  /*02b0*/  IMAD.MOV.U32 R17, RZ, RZ, 0x3e800000 ;  /* 0x3e800000ff117424 */ /* 0x000fe200078e00ff */
[----:B--2---:R-:W-:Y:S02]  /*02c0*/  SEL R5, R5, RZ, P2 ;  /* 0x000000ff05057207 */ /* 0x004fe40001000000 */
[----:B------:R-:W-:-:S03]  /*02d0*/  SEL R4, R4, RZ, P2 ;  /* 0x000000ff04047207 */ /* 0x000fc60001000000 */
[----:B------:R-:W-:-:S04]  /*02e0*/  FADD R12, RZ, -R5 ;  /* 0x80000005ff0c7221 */ /* 0x000fc80000000000 */
[----:B------:R-:W-:Y:S01]  /*02f0*/  FMUL R13, R12, 1.4426950216293334961 ;  /* 0x3fb8aa3b0c0d7820 */ /* 0x000fe20000400000 */
[----:B------:R-:W-:-:S04]  /*0300*/  FADD R12, RZ, -R4 ;  /* 0x80000004ff0c7221 */ /* 0x000fc80000000000 */
[----:B------:R-:W-:Y:S01]  /*0310*/  FSETP.GEU.AND P4, PT, R13, -126, PT ;  /* 0xc2fc00000d00780b */ /* 0x000fe20003f8e000 */
[----:B------:R-:W-:Y:S01]  /*0320*/  FMUL R12, R12, 1.4426950216293334961 ;  /* 0x3fb8aa3b0c0c7820 */ /* 0x000fe20000400000 */
[----:B----4-:R-:W-:Y:S02]  /*0330*/  SEL R6, R6, RZ, P3 ;  /* 0x000000ff06067207 */ /* 0x010fe40001800000 */
[----:B------:R-:W-:Y:S02]  /*0340*/  SEL R7, R7, RZ, P3 ;  /* 0x000000ff07077207 */ /* 0x000fe40001800000 */
[----:B------:R-:W-:Y:S01]  /*0350*/  FSETP.GEU.AND P6, PT, R12, -126, PT ;  /* 0xc2fc00000c00780b */ /* 0x000fe20003fce000 */
[----:B------:R-:W-:Y:S02]  /*0360*/  FADD R10, RZ, -R6 ;  /* 0x80000006ff0a7221 */ /* 0x000fe40000000000 */
[----:B-1----:R-:W-:Y:S02]  /*0370*/  FADD R8, RZ, -R7 ;  /* 0x80000007ff087221 */ /* 0x002fe40000000000 */
[----:B------:R-:W-:-:S02]  /*0380*/  FMUL R14, R10, 1.4426950216293334961 ;  /* 0x3fb8aa3b0a0e7820 */ /* 0x000fc40000400000 */
[----:B------:R-:W-:Y:S01]  /*0390*/  @!P4 FMUL R13, R13, 0.5 ;  /* 0x3f0000000d0dc820 */ /* 0x000fe20000400000 */
[----:B------:R-:W-:Y:S02]  /*03a0*/  FMUL R16, R8, 1.4426950216293334961 ;  /* 0x3fb8aa3b08107820 */ /* 0x000fe40000400000 */
[----:B------:R-:W-:Y:S01]  /*03b0*/  FSETP.GEU.AND P5, PT, R14, -126, PT ;  /* 0xc2fc00000e00780b */ /* 0x000fe20003fae000 */
[----:B------:R-:W1:Y:S02]  /*03c0*/  MUFU.EX2 R9, R13 ;  /* 0x0000000d00097308 */ /* 0x000e640000000800 */
[----:B------:R-:W-:Y:S01]  /*03d0*/  FSETP.GEU.AND P3, PT, R16, -126, PT ;  /* 0xc2fc00001000780b */ /* 0x000fe20003f6e000 */
[----:B------:R-:W-:-:S05]  /*03e0*/  @!P6 FMUL R12, R12, 0.5 ;  /* 0x3f0000000c0ce820 */ /* 0x000fca0000400000 */
[----:B------:R-:W2:Y:S01]  /*03f0*/  MUFU.EX2 R8, R12 ;  /* 0x0000000c00087308 */ /* 0x000ea20000000800 */
[----:B---3--:R-:W-:-:S03]  /*0400*/  SEL R19, R2, RZ, P2 ;  /* 0x000000ff02137207 */ /* 0x008fc60001000000 */
[----:B------:R-:W-:Y:S01]  /*0410*/  @!P5 FMUL R14, R14, 0.5 ;  /* 0x3f0000000e0ed820 */ /* 0x000fe20000400000 */
[----:B-1----:R-:W-:Y:S02]  /*0420*/  @!P4 FMUL R9, R9, R9 ;  /* 0x000000090909c220 */ /* 0x002fe40000400000 */
[----:B------:R-:W-:Y:S01]  /*0430*/  @!P3 FMUL R16, R16, 0.5 ;  /* 0x3f0000001010b820 */ /* 0x000fe20000400000 */
[----:B------:R-:W1:Y:S01]  /*0440*/  MUFU.EX2 R15, R14 ;  /* 0x0000000e000f7308 */ /* 0x000e620000000800 */
[----:B------:R-:W-:Y:S01]  /*0450*/  FADD R11, R9, 1 ;  /* 0x3f800000090b7421 */ /* 0x000fe20000000000 */
[----:B--2---:R-:W-:-:S04]  /*0460*/  @!P6 FMUL R8, R8, R8 ;  /* 0x000000080808e220 */ /* 0x004fc80000400000 */
[----:B------:R-:W-:Y:S02]  /*0470*/  FSETP.GT.AND P4, PT, R11, 8.50705917302346158658e+37, PT ;  /* 0x7e8000000b00780b */ /* 0x000fe40003f84000 */
[----:B------:R-:W2:Y:S01]  /*0480*/  MUFU.EX2 R9, R16 ;  /* 0x0000001000097308 */ /* 0x000ea20000000800 */
[----:B------:R-:W-:Y:S01]  /*0490*/  FADD R10, R8, 1 ;  /* 0x3f800000080a7421 */ /* 0x000fe20000000000 */
[----:B------:R-:W-:Y:S01]  /*04a0*/  FSEL R12, R17, 1, P4 ;  /* 0x3f800000110c7808 */ /* 0x000fe20002000000 */
[----:B-1----:R-:W-:-:S03]  /*04b0*/  @!P5 FMUL R15, R15, R15 ;  /* 0x0000000f0f0fd220 */ /* 0x002fc60000400000 */
[----:B------:R-:W-:Y:S01]  /*04c0*/  FSETP.GT.AND P5, PT, R10, 8.50705917302346158658e+37, PT ;  /* 0x7e8000000a00780b */ /* 0x000fe20003fa4000 */
[----:B------:R-:W-:-:S04]  /*04d0*/  FADD R15, R15, 1 ;  /* 0x3f8000000f0f7421 */ /* 0x000fc80000000000 */
[----:B------:R-:W-:Y:S01]  /*04e0*/  @P4 FMUL R11, R11, 0.25 ;  /* 0x3e8000000b0b4820 */ /* 0x000fe20000400000 */
[----:B------:R-:W-:Y:S01]  /*04f0*/  FSEL R13, R17, 1, P5 ;  /* 0x3f800000110d7808 */ /* 0x000fe20002800000 */
[----:B--2---:R-:W-:Y:S01]  /*0500*/  @!P3 FMUL R9, R9, R9 ;  /* 0x000000090909b220 */ /* 0x004fe20000400000 */
[----:B------:R-:W-:-:S03]  /*0510*/  FSETP.GT.AND P3, PT, R15, 8.50705917302346158658e+37, PT ;  /* 0x7e8000000f00780b */ /* 0x000fc60003f64000 */
[----:B------:R-:W1:Y:S01]  /*0520*/  MUFU.RCP R11, R11 ;  /* 0x0000000b000b7308 */ /* 0x000e620000001000 */
[----:B------:R-:W-:Y:S01]  /*0530*/  FADD R14, R9, 1 ;  /* 0x3f800000090e7421 */ /* 0x000fe20000000000 */
[----:B------:R-:W-:Y:S01]  /*0540*/  FSEL R16, R17, 1, P3 ;  /* 0x3f80000011107808 */ /* 0x000fe20001800000 */
[----:B------:R-:W-:Y:S01]  /*0550*/  @P5 FMUL R10, R10, 0.25 ;  /* 0x3e8000000a0a5820 */ /* 0x000fe20000400000 */
[----:B------:R-:W2:Y:S02]  /*0560*/  LDC.64 R8, c[0x0][0x228] ;  /* 0x00008a00ff087b82 */ /* 0x000ea40000000a00 */
[----:B------:R-:W-:-:S03]  /*0570*/  FSETP.GT.AND P6, PT, R14, 8.50705917302346158658e+37, PT ;  /* 0x7e8000000e00780b */ /* 0x000fc60003fc4000 */
[----:B------:R-:W3:Y:S01]  /*0580*/  MUFU.RCP R10, R10 ;  /* 0x0000000a000a7308 */ /* 0x000ee20000001000 */
[----:B------:R-:W-:Y:S01]  /*0590*/  FSEL R17, R17, 1, P6 ;  /* 0x3f80000011117808 */ /* 0x000fe20003000000 */
[----:B------:R-:W-:Y:S01]  /*05a0*/  @P3 FMUL R15, R15, 0.25 ;  /* 0x3e8000000f0f3820 */ /* 0x000fe20000400000 */
[----:B-1----:R-:W-:-:S05]  /*05b0*/  FMUL R12, R11, R12 ;  /* 0x0000000c0b0c7220 */ /* 0x002fca0000400000 */
[----:B------:R-:W1:Y:S02]  /*05c0*/  MUFU.RCP R15, R15 ;  /* 0x0000000f000f7308 */ /* 0x000e640000001000 */
[----:B------:R-:W-:Y:S01]  /*05d0*/  @P6 FMUL R14, R14, 0.25 ;  /* 0x3e8000000e0e6820 */ /* 0x000fe20000400000 */
[----:B---3--:R-:W-:-:S05]  /*05e0*/  FMUL R13, R10, R13 ;  /* 0x0000000d0a0d7220 */ /* 0x008fca0000400000 */
[----:B------:R-:W3:Y:S01]  /*05f0*/  MUFU.RCP R14, R14 ;  /* 0x0000000e000e7308 */ /* 0x000ee20000001000 */
[----:B------:R-:W-:Y:S01]  /*0600*/  SEL R10, R3, RZ, P2 ;  /* 0x000000ff030a7207 */ /* 0x000fe20001000000 */
[----:B------:R-:W-:Y:S01]  /*0610*/  FFMA R4, R4, R13, R19 ;  /* 0x0000000d04047223 */ /* 0x000fe20000000013 */
[----:B--2---:R-:W-:-:S04]  /*0620*/  IMAD.WIDE R8, R0, 0x4, R8 ;  /* 0x0000000400087825 */ /* 0x004fc800078e0208 */
[----:B------:R-:W-:Y:S01]  /*0630*/  FFMA R5, R5, R12, R10 ;  /* 0x0000000c05057223 */ /* 0x000fe2000000000a */
[----:B-1----:R-:W-:-:S04]  /*0640*/  FMUL R15, R15, R16 ;  /* 0x000000100f0f7220 */ /* 0x002fc80000400000 */
[----:B------:R-:W-:Y:S01]  /*0650*/  @P1 FMUL R4, R6, R15 ;  /* 0x0000000f06041220 */ /* 0x000fe20000400000 */
[----:B---3--:R-:W-:-:S04]  /*0660*/  FMUL R2, R14, R17 ;  /* 0x000000110e027220 */ /* 0x008fc80000400000 */
[----:B------:R-:W-:Y:S01]  /*0670*/  @P1 FMUL R5, R7, R2 ;  /* 0x0000000207051220 */ /* 0x000fe20000400000 */
[----:B------:R-:W-:Y:S06]  /*0680*/  @P0 EXIT ;  /* 0x000000000000094d */ /* 0x000fec0003800000 */
[----:B------:R-:W-:Y:S01]  /*0690*/  STG.E.64 desc[UR4][R8.64], R4 ;  /* 0x0000000408007986 */ /* 0x000fe2000c101b04 */
[----:B------:R-:W-:Y:S05]  /*06a0*/  EXIT ;  /* 0x000000000000794d */ /* 0x000fea0003800000 */
.L_x_0:
[----:B------:R-:W-:-:S00]  /*06b0*/  BRA `(.L_x_0) ;  /* 0xfffffffc00fc7947 */ /* 0x000fc0000383ffff */
[----:B------:R-:W-:-:S00]  /*06c0*/  NOP ;  /* 0x0000000000007918 */ /* 0x000fc00000000000 */
        /* <DEDUP_REMOVED lines=11> */
.L_x_1:


//--------------------- .nv.constant0.triton_poi_fused_cat_3 --------------------------
	.section	.nv.constant0.triton_poi_fused_cat_3,"a",@progbits
	.sectionflags	@""
	.align	4
.nv.constant0.triton_poi_fused_cat_3:
	.zero		564
